//
// Generated by NVIDIA NVVM Compiler
//
// Compiler Build ID: CL-36424714
// Cuda compilation tools, release 13.0, V13.0.88
// Based on NVVM 20.0.0
//

.version 9.0
.target sm_100
.address_size 64

	// .globl	_Z12mem_trs_testPi
.extern .func  (.param .b32 func_retval0) vprintf
(
	.param .b64 vprintf_param_0,
	.param .b64 vprintf_param_1
)
;
.global .align 1 .b8 $str[30] = {116, 105, 100, 58, 32, 37, 100, 44, 32, 103, 105, 100, 58, 32, 37, 100, 44, 32, 118, 97, 108, 117, 101, 58, 32, 37, 100, 32, 10};

.visible .entry _Z12mem_trs_testPi(
	.param .u64 .ptr .align 1 _Z12mem_trs_testPi_param_0
)
{
	.local .align 8 .b8 	__local_depot0[16];
	.reg .b64 	%SP;
	.reg .b64 	%SPL;
	.reg .b32 	%r<8>;
	.reg .b64 	%rd<9>;

	mov.u64 	%SPL, __local_depot0;
	cvta.local.u64 	%SP, %SPL;
	ld.param.u64 	%rd1, [_Z12mem_trs_testPi_param_0];
	cvta.to.global.u64 	%rd2, %rd1;
	add.u64 	%rd3, %SP, 0;
	add.u64 	%rd4, %SPL, 0;
	mov.u32 	%r1, %ctaid.x;
	mov.u32 	%r2, %ntid.x;
	mov.u32 	%r3, %tid.x;
	mad.lo.s32 	%r4, %r1, %r2, %r3;
	mul.wide.s32 	%rd5, %r4, 4;
	add.s64 	%rd6, %rd2, %rd5;
	ld.global.u32 	%r5, [%rd6];
	st.local.v2.u32 	[%rd4], {%r3, %r4};
	st.local.u32 	[%rd4+8], %r5;
	mov.u64 	%rd7, $str;
	cvta.global.u64 	%rd8, %rd7;
	{ // callseq 0, 0
	.param .b64 param0;
	st.param.b64 	[param0], %rd8;
	.param .b64 param1;
	st.param.b64 	[param1], %rd3;
	.param .b32 retval0;
	call.uni (retval0), 
	vprintf, 
	(
	param0, 
	param1
	);
	ld.param.b32 	%r6, [retval0];
	} // callseq 0
	ret;

}
	// .globl	_Z13mem_trs_test2Pii
.visible .entry _Z13mem_trs_test2Pii(
	.param .u64 .ptr .align 1 _Z13mem_trs_test2Pii_param_0,
	.param .u32 _Z13mem_trs_test2Pii_param_1
)
{
	.local .align 8 .b8 	__local_depot1[16];
	.reg .b64 	%SP;
	.reg .b64 	%SPL;
	.reg .pred 	%p<2>;
	.reg .b32 	%r<9>;
	.reg .b64 	%rd<9>;

	mov.u64 	%SPL, __local_depot1;
	cvta.local.u64 	%SP, %SPL;
	ld.param.u64 	%rd1, [_Z13mem_trs_test2Pii_param_0];
	ld.param.u32 	%r3, [_Z13mem_trs_test2Pii_param_1];
	mov.u32 	%r4, %ctaid.x;
	mov.u32 	%r5, %ntid.x;
	mov.u32 	%r1, %tid.x;
	mad.lo.s32 	%r2, %r4, %r5, %r1;
	setp.ge.s32 	%p1, %r2, %r3;
	@%p1 bra 	$L__BB1_2;
	add.u64 	%rd2, %SP, 0;
	add.u64 	%rd3, %SPL, 0;
	cvta.to.global.u64 	%rd4, %rd1;
	mul.wide.s32 	%rd5, %r2, 4;
	add.s64 	%rd6, %rd4, %rd5;
	ld.global.u32 	%r6, [%rd6];
	st.local.v2.u32 	[%rd3], {%r1, %r2};
	st.local.u32 	[%rd3+8], %r6;
	mov.u64 	%rd7, $str;
	cvta.global.u64 	%rd8, %rd7;
	{ // callseq 1, 0
	.param .b64 param0;
	st.param.b64 	[param0], %rd8;
	.param .b64 param1;
	st.param.b64 	[param1], %rd2;
	.param .b32 retval0;
	call.uni (retval0), 
	vprintf, 
	(
	param0, 
	param1
	);
	ld.param.b32 	%r7, [retval0];
	} // callseq 1
$L__BB1_2:
	ret;

}


// ===== COMPILED SASS (sm_100) =====

	.target	sm_100

	.elftype	@"ET_EXEC"


//--------------------- .note.nv.tkinfo           --------------------------
	.section	.note.nv.tkinfo,"",@"SHT_NOTE"
	.sectionflags	@"SHF_NOTE_NV_TKINFO"
	.tkinfo
        /*0018*/ 	.word	0x00000002
        /*0030*/ 	.string	""
        /*0030*/ 	.string	"ptxas"
        /*0030*/ 	.string	"Cuda compilation tools, release 13.0, V13.0.88"
        /*0030*/ 	.string	"Build cuda_13.0.r13.0/compiler.36424714_0"
        /*0030*/ 	.string	"-arch sm_100 -m 64 "



//--------------------- .note.nv.cuinfo           --------------------------
	.section	.note.nv.cuinfo,"",@"SHT_NOTE"
	.sectionflags	@"SHF_NOTE_NV_CUINFO"
        /*0018*/ 	.short	0x0002
        /*001a*/ 	.short	0x0064
        /*001c*/ 	.short	0x0082
	.zero		2


//--------------------- .nv.info                  --------------------------
	.section	.nv.info,"",@"SHT_CUDA_INFO"
	.align	4


	//----- nvinfo : EIATTR_REGCOUNT
	.align		4
        /*0000*/ 	.byte	0x04, 0x2f
        /*0002*/ 	.short	(.L_2 - .L_1)
	.align		4
.L_1:
        /*0004*/ 	.word	index@(_Z12mem_trs_testPi)
        /*0008*/ 	.word	0x00000018


	//----- nvinfo : EIATTR_FRAME_SIZE
	.align		4
.L_2:
        /*000c*/ 	.byte	0x04, 0x11
        /*000e*/ 	.short	(.L_4 - .L_3)
	.align		4
.L_3:
        /*0010*/ 	.word	index@(_Z12mem_trs_testPi)
        /*0014*/ 	.word	0x00000010


	//----- nvinfo : EIATTR_REGCOUNT
	.align		4
.L_4:
        /*0018*/ 	.byte	0x04, 0x2f
        /*001a*/ 	.short	(.L_6 - .L_5)
	.align		4
.L_5:
        /*001c*/ 	.word	index@(_Z13mem_trs_test2Pii)
        /*0020*/ 	.word	0x00000018


	//----- nvinfo : EIATTR_FRAME_SIZE
	.align		4
.L_6:
        /*0024*/ 	.byte	0x04, 0x11
        /*0026*/ 	.short	(.L_8 - .L_7)
	.align		4
.L_7:
        /*0028*/ 	.word	index@(_Z13mem_trs_test2Pii)
        /*002c*/ 	.word	0x00000010


	//----- nvinfo : EIATTR_MIN_STACK_SIZE
	.align		4
.L_8:
        /*0030*/ 	.byte	0x04, 0x12
        /*0032*/ 	.short	(.L_10 - .L_9)
	.align		4
.L_9:
        /*0034*/ 	.word	index@(_Z13mem_trs_test2Pii)
        /*0038*/ 	.word	0x00000010


	//----- nvinfo : EIATTR_MIN_STACK_SIZE
	.align		4
.L_10:
        /*003c*/ 	.byte	0x04, 0x12
        /*003e*/ 	.short	(.L_12 - .L_11)
	.align		4
.L_11:
        /*0040*/ 	.word	index@(_Z12mem_trs_testPi)
        /*0044*/ 	.word	0x00000010
.L_12:


//--------------------- .nv.compat                --------------------------
	.section	.nv.compat,"",@"SHT_CUDA_COMPAT_INFO"
	.align	4
        /*0000*/ 	.byte	0x02, 0x09, 0x00, 0x00, 0x02, 0x02, 0x01, 0x00, 0x02, 0x05, 0x05, 0x00, 0x03, 0x07, 0x01, 0x01
        /*0010*/ 	.byte	0x02, 0x03, 0x00, 0x00, 0x02, 0x06, 0x01, 0x00, 0x04, 0x0b, 0x08, 0x00, 0x09, 0x00, 0x00, 0x00
        /*0020*/ 	.byte	0x00, 0x00, 0x00, 0x00


//--------------------- .nv.info._Z13mem_trs_test2Pii --------------------------
	.section	.nv.info._Z13mem_trs_test2Pii,"",@"SHT_CUDA_INFO"
	.sectionflags	@""
	.align	4


	//----- nvinfo : EIATTR_CUDA_API_VERSION
	.align		4
        /*0000*/ 	.byte	0x04, 0x37
        /*0002*/ 	.short	(.L_14 - .L_13)
.L_13:
        /*0004*/ 	.word	0x00000082


	//----- nvinfo : EIATTR_KPARAM_INFO
	.align		4
.L_14:
        /*0008*/ 	.byte	0x04, 0x17
        /*000a*/ 	.short	(.L_16 - .L_15)
.L_15:
        /*000c*/ 	.word	0x00000000
        /*0010*/ 	.short	0x0001
        /*0012*/ 	.short	0x0008
        /*0014*/ 	.byte	0x00, 0xf0, 0x11, 0x00


	//----- nvinfo : EIATTR_KPARAM_INFO
	.align		4
.L_16:
        /*0018*/ 	.byte	0x04, 0x17
        /*001a*/ 	.short	(.L_18 - .L_17)
.L_17:
        /*001c*/ 	.word	0x00000000
        /*0020*/ 	.short	0x0000
        /*0022*/ 	.short	0x0000
        /*0024*/ 	.byte	0x00, 0xf5, 0x21, 0x00


	//----- nvinfo : EIATTR_SPARSE_MMA_MASK
	.align		4
.L_18:
        /*0028*/ 	.byte	0x03, 0x50
        /*002a*/ 	.short	0x0000


	//----- nvinfo : EIATTR_MAXREG_COUNT
	.align		4
        /*002c*/ 	.byte	0x03, 0x1b
        /*002e*/ 	.short	0x00ff


	//----- nvinfo : EIATTR_EXTERNS
	.align		4
        /*0030*/ 	.byte	0x04, 0x0f
        /*0032*/ 	.short	(.L_20 - .L_19)


	//   ....[0]....
	.align		4
.L_19:
        /*0034*/ 	.word	index@(vprintf)


	//----- nvinfo : EIATTR_MERCURY_ISA_VERSION
	.align		4
.L_20:
        /*0038*/ 	.byte	0x03, 0x5f
        /*003a*/ 	.short	0x0101


	//----- nvinfo : EIATTR_VRC_CTA_INIT_COUNT
	.align		4
        /*003c*/ 	.byte	0x02, 0x4a
	.zero		1
	.zero		1


	//----- nvinfo : EIATTR_SYSCALL_OFFSETS
	.align		4
        /*0040*/ 	.byte	0x04, 0x46
        /*0042*/ 	.short	(.L_22 - .L_21)


	//   ....[0]....
.L_21:
        /*0044*/ 	.word	0x00000190


	//----- nvinfo : EIATTR_EXIT_INSTR_OFFSETS
	.align		4
.L_22:
        /*0048*/ 	.byte	0x04, 0x1c
        /*004a*/ 	.short	(.L_24 - .L_23)


	//   ....[0]....
.L_23:
        /*004c*/ 	.word	0x000000c0


	//   ....[1]....
        /*0050*/ 	.word	0x000001a0


	//----- nvinfo : EIATTR_CRS_STACK_SIZE
	.align		4
.L_24:
        /*0054*/ 	.byte	0x04, 0x1e
        /*0056*/ 	.short	(.L_26 - .L_25)
.L_25:
        /*0058*/ 	.word	0x00000000


	//----- nvinfo : EIATTR_CBANK_PARAM_SIZE
	.align		4
.L_26:
        /*005c*/ 	.byte	0x03, 0x19
        /*005e*/ 	.short	0x000c


	//----- nvinfo : EIATTR_PARAM_CBANK
	.align		4
        /*0060*/ 	.byte	0x04, 0x0a
        /*0062*/ 	.short	(.L_28 - .L_27)
	.align		4
.L_27:
        /*0064*/ 	.word	index@(.nv.constant0._Z13mem_trs_test2Pii)
        /*0068*/ 	.short	0x0380
        /*006a*/ 	.short	0x000c


	//----- nvinfo : EIATTR_SW_WAR
	.align		4
.L_28:
        /*006c*/ 	.byte	0x04, 0x36
        /*006e*/ 	.short	(.L_30 - .L_29)
.L_29:
        /*0070*/ 	.word	0x00000008
.L_30:


//--------------------- .nv.info._Z12mem_trs_testPi --------------------------
	.section	.nv.info._Z12mem_trs_testPi,"",@"SHT_CUDA_INFO"
	.sectionflags	@""
	.align	4


	//----- nvinfo : EIATTR_CUDA_API_VERSION
	.align		4
        /*0000*/ 	.byte	0x04, 0x37
        /*0002*/ 	.short	(.L_32 - .L_31)
.L_31:
        /*0004*/ 	.word	0x00000082


	//----- nvinfo : EIATTR_KPARAM_INFO
	.align		4
.L_32:
        /*0008*/ 	.byte	0x04, 0x17
        /*000a*/ 	.short	(.L_34 - .L_33)
.L_33:
        /*000c*/ 	.word	0x00000000
        /*0010*/ 	.short	0x0000
        /*0012*/ 	.short	0x0000
        /*0014*/ 	.byte	0x00, 0xf5, 0x21, 0x00


	//----- nvinfo : EIATTR_SPARSE_MMA_MASK
	.align		4
.L_34:
        /*0018*/ 	.byte	0x03, 0x50
        /*001a*/ 	.short	0x0000


	//----- nvinfo : EIATTR_MAXREG_COUNT
	.align		4
        /*001c*/ 	.byte	0x03, 0x1b
        /*001e*/ 	.short	0x00ff


	//----- nvinfo : EIATTR_EXTERNS
	.align		4
        /*0020*/ 	.byte	0x04, 0x0f
        /*0022*/ 	.short	(.L_36 - .L_35)


	//   ....[0]....
	.align		4
.L_35:
        /*0024*/ 	.word	index@(vprintf)


	//----- nvinfo : EIATTR_MERCURY_ISA_VERSION
	.align		4
.L_36:
        /*0028*/ 	.byte	0x03, 0x5f
        /*002a*/ 	.short	0x0101


	//----- nvinfo : EIATTR_VRC_CTA_INIT_COUNT
	.align		4
        /*002c*/ 	.byte	0x02, 0x4a
	.zero		1
	.zero		1


	//----- nvinfo : EIATTR_SYSCALL_OFFSETS
	.align		4
        /*0030*/ 	.byte	0x04, 0x46
        /*0032*/ 	.short	(.L_38 - .L_37)


	//   ....[0]....
.L_37:
        /*0034*/ 	.word	0x00000160


	//----- nvinfo : EIATTR_EXIT_INSTR_OFFSETS
	.align		4
.L_38:
        /*0038*/ 	.byte	0x04, 0x1c
        /*003a*/ 	.short	(.L_40 - .L_39)


	//   ....[0]....
.L_39:
        /*003c*/ 	.word	0x00000170


	//----- nvinfo : EIATTR_CBANK_PARAM_SIZE
	.align		4
.L_40:
        /*0040*/ 	.byte	0x03, 0x19
        /*0042*/ 	.short	0x0008


	//----- nvinfo : EIATTR_PARAM_CBANK
	.align		4
        /*0044*/ 	.byte	0x04, 0x0a
        /*0046*/ 	.short	(.L_42 - .L_41)
	.align		4
.L_41:
        /*0048*/ 	.word	index@(.nv.constant0._Z12mem_trs_testPi)
        /*004c*/ 	.short	0x0380
        /*004e*/ 	.short	0x0008


	//----- nvinfo : EIATTR_SW_WAR
	.align		4
.L_42:
        /*0050*/ 	.byte	0x04, 0x36
        /*0052*/ 	.short	(.L_44 - .L_43)
.L_43:
        /*0054*/ 	.word	0x00000008
.L_44:


//--------------------- .nv.callgraph             --------------------------
	.section	.nv.callgraph,"",@"SHT_CUDA_CALLGRAPH"
	.align	4
	.sectionentsize	8
	.align		4
        /*0000*/ 	.word	0x00000000
	.align		4
        /*0004*/ 	.word	0xffffffff
	.align		4
        /*0008*/ 	.word	index@(_Z13mem_trs_test2Pii)
	.align		4
        /*000c*/ 	.word	index@(vprintf)
	.align		4
        /*0010*/ 	.word	index@(_Z12mem_trs_testPi)
	.align		4
        /*0014*/ 	.word	index@(vprintf)
	.align		4
        /*0018*/ 	.word	0x00000000
	.align		4
        /*001c*/ 	.word	0xfffffffe
	.align		4
        /*0020*/ 	.word	0x00000000
	.align		4
        /*0024*/ 	.word	0xfffffffd
	.align		4
        /*0028*/ 	.word	0x00000000
	.align		4
        /*002c*/ 	.word	0xfffffffc


//--------------------- .nv.constant4             --------------------------
	.section	.nv.constant4,"a",@progbits
	.align	8
	.align		8
.nv.constant4:
        /*0000*/ 	.dword	vprintf
	.align		8
        /*0008*/ 	.dword	$str


//--------------------- .text._Z13mem_trs_test2Pii --------------------------
	.section	.text._Z13mem_trs_test2Pii,"ax",@progbits
	.align	128
        .global         _Z13mem_trs_test2Pii
        .type           _Z13mem_trs_test2Pii,@function
        .size           _Z13mem_trs_test2Pii,(.L_x_4 - _Z13mem_trs_test2Pii)
        .other          _Z13mem_trs_test2Pii,@"STO_CUDA_ENTRY STV_DEFAULT"
_Z13mem_trs_test2Pii:
.text._Z13mem_trs_test2Pii:
[----:B------:R-:W0:Y:S01]  /*0000*/  LDC R1, c[0x0][0x37c] ;  /* 0x0000df00ff017b82 */ /* 0x000e220000000800 */
[----:B------:R-:W1:Y:S01]  /*0010*/  S2R R10, SR_TID.X ;  /* 0x00000000000a7919 */ /* 0x000e620000002100 */
[----:B------:R-:W2:Y:S06]  /*0020*/  LDCU UR5, c[0x0][0x2fc] ;  /* 0x00005f80ff0577ac */ /* 0x000eac0008000800 */
[----:B------:R-:W1:Y:S01]  /*0030*/  S2UR UR6, SR_CTAID.X ;  /* 0x00000000000679c3 */ /* 0x000e620000002500 */
[----:B0-----:R-:W-:Y:S01]  /*0040*/  VIADD R1, R1, 0xfffffff0 ;  /* 0xfffffff001017836 */ /* 0x001fe20000000000 */
[----:B------:R-:W0:Y:S01]  /*0050*/  LDCU UR7, c[0x0][0x388] ;  /* 0x00007100ff0777ac */ /* 0x000e220008000800 */
[----:B------:R-:W3:Y:S05]  /*0060*/  LDCU UR4, c[0x0][0x2f8] ;  /* 0x00005f00ff0477ac */ /* 0x000eea0008000800 */
[----:B------:R-:W1:Y:S01]  /*0070*/  LDC R11, c[0x0][0x360] ;  /* 0x0000d800ff0b7b82 */ /* 0x000e620000000800 */
[----:B---3--:R-:W-:-:S05]  /*0080*/  IADD3 R6, P1, PT, R1, UR4, RZ ;  /* 0x0000000401067c10 */ /* 0x008fca000ff3e0ff */
[----:B--2---:R-:W-:Y:S02]  /*0090*/  IMAD.X R7, RZ, RZ, UR5, P1 ;  /* 0x00000005ff077e24 */ /* 0x004fe400088e06ff */
[----:B-1----:R-:W-:-:S05]  /*00a0*/  IMAD R11, R11, UR6, R10 ;  /* 0x000000060b0b7c24 */ /* 0x002fca000f8e020a */
[----:B0-----:R-:W-:-:S13]  /*00b0*/  ISETP.GE.AND P0, PT, R11, UR7, PT ;  /* 0x000000070b007c0c */ /* 0x001fda000bf06270 */
[----:B------:R-:W-:Y:S05]  /*00c0*/  @P0 EXIT ;  /* 0x000000000000094d */ /* 0x000fea0003800000 */
[----:B------:R-:W0:Y:S01]  /*00d0*/  LDC.64 R2, c[0x0][0x380] ;  /* 0x0000e000ff027b82 */ /* 0x000e220000000a00 */
[----:B------:R-:W1:Y:S01]  /*00e0*/  LDCU.64 UR4, c[0x0][0x358] ;  /* 0x00006b00ff0477ac */ /* 0x000e620008000a00 */
[----:B0-----:R-:W-:-:S06]  /*00f0*/  IMAD.WIDE R2, R11, 0x4, R2 ;  /* 0x000000040b027825 */ /* 0x001fcc00078e0202 */
[----:B-1----:R-:W2:Y:S01]  /*0100*/  LDG.E R2, desc[UR4][R2.64] ;  /* 0x0000000402027981 */ /* 0x002ea2000c1e1900 */
[----:B------:R-:W-:Y:S01]  /*0110*/  MOV R0, 0x0 ;  /* 0x0000000000007802 */ /* 0x000fe20000000f00 */
[----:B------:R-:W0:Y:S02]  /*0120*/  LDCU.64 UR4, c[0x4][0x8] ;  /* 0x01000100ff0477ac */ /* 0x000e240008000a00 */
[----:B------:R1:W-:Y:S01]  /*0130*/  STL.64 [R1], R10 ;  /* 0x0000000a01007387 */ /* 0x0003e20000100a00 */
[----:B------:R1:W3:Y:S01]  /*0140*/  LDC.64 R8, c[0x4][R0] ;  /* 0x0100000000087b82 */ /* 0x0002e20000000a00 */
[----:B0-----:R-:W-:Y:S01]  /*0150*/  MOV R4, UR4 ;  /* 0x0000000400047c02 */ /* 0x001fe20008000f00 */
[----:B------:R-:W-:Y:S01]  /*0160*/  IMAD.U32 R5, RZ, RZ, UR5 ;  /* 0x00000005ff057e24 */ /* 0x000fe2000f8e00ff */
[----:B--23--:R1:W-:Y:S06]  /*0170*/  STL [R1+0x8], R2 ;  /* 0x0000080201007387 */ /* 0x00c3ec0000100800 */
[----:B------:R-:W-:-:S07]  /*0180*/  LEPC R20, `(.L_x_0) ;  /* 0x000000001014794e */ /* 0x000fce0000000000 */
[----:B-1----:R-:W-:Y:S05]  /*0190*/  CALL.ABS.NOINC R8 ;  /* 0x0000000008007343 */ /* 0x002fea0003c00000 */
.L_x_0:
[----:B------:R-:W-:Y:S05]  /*01a0*/  EXIT ;  /* 0x000000000000794d */ /* 0x000fea0003800000 */
.L_x_1:
[----:B------:R-:W-:-:S00]  /*01b0*/  BRA `(.L_x_1) ;  /* 0xfffffffc00fc7947 */ /* 0x000fc0000383ffff */
[----:B------:R-:W-:-:S00]  /*01c0*/  NOP ;  /* 0x0000000000007918 */ /* 0x000fc00000000000 */
        /* <DEDUP_REMOVED lines=11> */
.L_x_4:


//--------------------- .text._Z12mem_trs_testPi  --------------------------
	.section	.text._Z12mem_trs_testPi,"ax",@progbits
	.align	128
        .global         _Z12mem_trs_testPi
        .type           _Z12mem_trs_testPi,@function
        .size           _Z12mem_trs_testPi,(.L_x_5 - _Z12mem_trs_testPi)
        .other          _Z12mem_trs_testPi,@"STO_CUDA_ENTRY STV_DEFAULT"
_Z12mem_trs_testPi:
.text._Z12mem_trs_testPi:
[----:B------:R-:W0:Y:S01]  /*0000*/  LDC R1, c[0x0][0x37c] ;  /* 0x0000df00ff017b82 */ /* 0x000e220000000800 */
[----:B------:R-:W1:Y:S01]  /*0010*/  S2R R10, SR_TID.X ;  /* 0x00000000000a7919 */ /* 0x000e620000002100 */
[----:B------:R-:W2:Y:S06]  /*0020*/  LDCU UR6, c[0x0][0x2fc] ;  /* 0x00005f80ff0677ac */ /* 0x000eac0008000800 */
[----:B------:R-:W1:Y:S01]  /*0030*/  S2UR UR7, SR_CTAID.X ;  /* 0x00000000000779c3 */ /* 0x000e620000002500 */
[----:B0-----:R-:W-:Y:S01]  /*0040*/  VIADD R1, R1, 0xfffffff0 ;  /* 0xfffffff001017836 */ /* 0x001fe20000000000 */
[----:B------:R-:W0:Y:S06]  /*0050*/  LDCU.64 UR4, c[0x0][0x358] ;  /* 0x00006b00ff0477ac */ /* 0x000e2c0008000a00 */
[----:B------:R-:W3:Y:S01]  /*0060*/  LDC.64 R2, c[0x0][0x380] ;  /* 0x0000e000ff027b82 */ /* 0x000ee20000000a00 */
[----:B------:R-:W-:Y:S01]  /*0070*/  MOV R0, 0x0 ;  /* 0x0000000000007802 */ /* 0x000fe20000000f00 */
[----:B------:R-:W4:Y:S06]  /*0080*/  LDCU.64 UR8, c[0x4][0x8] ;  /* 0x01000100ff0877ac */ /* 0x000f2c0008000a00 */
[----:B------:R-:W1:Y:S02]  /*0090*/  LDC R11, c[0x0][0x360] ;  /* 0x0000d800ff0b7b82 */ /* 0x000e640000000800 */
[----:B-1----:R-:W-:-:S04]  /*00a0*/  IMAD R11, R11, UR7, R10 ;  /* 0x000000070b0b7c24 */ /* 0x002fc8000f8e020a */
[----:B---3--:R-:W-:-:S06]  /*00b0*/  IMAD.WIDE R2, R11, 0x4, R2 ;  /* 0x000000040b027825 */ /* 0x008fcc00078e0202 */
[----:B0-----:R-:W3:Y:S01]  /*00c0*/  LDG.E R2, desc[UR4][R2.64] ;  /* 0x0000000402027981 */ /* 0x001ee2000c1e1900 */
[----:B------:R-:W0:Y:S01]  /*00d0*/  LDCU UR4, c[0x0][0x2f8] ;  /* 0x00005f00ff0477ac */ /* 0x000e220008000800 */
[----:B------:R1:W1:Y:S01]  /*00e0*/  LDC.64 R8, c[0x4][R0] ;  /* 0x0100000000087b82 */ /* 0x0002620000000a00 */
[----:B----4-:R-:W-:Y:S01]  /*00f0*/  IMAD.U32 R4, RZ, RZ, UR8 ;  /* 0x00000008ff047e24 */ /* 0x010fe2000f8e00ff */
[----:B------:R4:W-:Y:S01]  /*0100*/  STL.64 [R1], R10 ;  /* 0x0000000a01007387 */ /* 0x0009e20000100a00 */
[----:B------:R-:W-:Y:S02]  /*0110*/  MOV R5, UR9 ;  /* 0x0000000900057c02 */ /* 0x000fe40008000f00 */
[----:B0-----:R-:W-:-:S04]  /*0120*/  IADD3 R6, P0, PT, R1, UR4, RZ ;  /* 0x0000000401067c10 */ /* 0x001fc8000ff1e0ff */
[----:B--2---:R-:W-:Y:S01]  /*0130*/  IADD3.X R7, PT, PT, RZ, UR6, RZ, P0, !PT ;  /* 0x00000006ff077c10 */ /* 0x004fe200087fe4ff */
[----:B-1-3--:R4:W-:Y:S08]  /*0140*/  STL [R1+0x8], R2 ;  /* 0x0000080201007387 */ /* 0x00a9f00000100800 */
[----:B------:R-:W-:-:S07]  /*0150*/  LEPC R20, `(.L_x_2) ;  /* 0x000000001014794e */ /* 0x000fce0000000000 */
[----:B----4-:R-:W-:Y:S05]  /*0160*/  CALL.ABS.NOINC R8 ;  /* 0x0000000008007343 */ /* 0x010fea0003c00000 */
.L_x_2:
[----:B------:R-:W-:Y:S05]  /*0170*/  EXIT ;  /* 0x000000000000794d */ /* 0x000fea0003800000 */
.L_x_3:
        /* <DEDUP_REMOVED lines=16> */
.L_x_5:


//--------------------- .nv.global.init           --------------------------
	.section	.nv.global.init,"aw",@progbits
.nv.global.init:
	.type		$str,@object
	.size		$str,(.L_0 - $str)
$str:
        /*0000*/ 	.byte	0x74, 0x69, 0x64, 0x3a, 0x20, 0x25, 0x64, 0x2c, 0x20, 0x67, 0x69, 0x64, 0x3a, 0x20, 0x25, 0x64
        /*0010*/ 	.byte	0x2c, 0x20, 0x76, 0x61, 0x6c, 0x75, 0x65, 0x3a, 0x20, 0x25, 0x64, 0x20, 0x0a, 0x00
.L_0:


//--------------------- .nv.shared.reserved.0     --------------------------
	.section	.nv.shared.reserved.0,"aw",@nobits
	.weak		__nv_reservedSMEM_offset_0_alias
	.size		__nv_reservedSMEM_offset_0_alias, 0, 64
	.other		__nv_reservedSMEM_offset_0_alias,@"STO_CUDA_RESERVED_SHARED STV_DEFAULT"
__nv_reservedSMEM_offset_0_alias:
	.zero		0
	.zero		64


//--------------------- .nv.constant0._Z13mem_trs_test2Pii --------------------------
	.section	.nv.constant0._Z13mem_trs_test2Pii,"a",@progbits
	.sectionflags	@""
	.align	4
.nv.constant0._Z13mem_trs_test2Pii:
	.zero		908


//--------------------- .nv.constant0._Z12mem_trs_testPi --------------------------
	.section	.nv.constant0._Z12mem_trs_testPi,"a",@progbits
	.sectionflags	@""
	.align	4
.nv.constant0._Z12mem_trs_testPi:
	.zero		904


//--------------------- SYMBOLS --------------------------

	.type		.nv.reservedSmem.offset0,@object
	.size		.nv.reservedSmem.offset0,0x4
	.type		vprintf,@function
